//
// Generated by NVIDIA NVVM Compiler
//
// Compiler Build ID: CL-36424714
// Cuda compilation tools, release 13.0, V13.0.88
// Based on NVVM 20.0.0
//

.version 9.0
.target sm_100
.address_size 64

	// .globl	_Z18suma_vectores_cuboPiS_S_
.extern .func  (.param .b32 func_retval0) vprintf
(
	.param .b64 vprintf_param_0,
	.param .b64 vprintf_param_1
)
;
.global .align 1 .b8 $str[8] = {73, 100, 58, 32, 37, 100, 10};

.visible .entry _Z18suma_vectores_cuboPiS_S_(
	.param .u64 .ptr .align 1 _Z18suma_vectores_cuboPiS_S__param_0,
	.param .u64 .ptr .align 1 _Z18suma_vectores_cuboPiS_S__param_1,
	.param .u64 .ptr .align 1 _Z18suma_vectores_cuboPiS_S__param_2
)
{
	.local .align 8 .b8 	__local_depot0[8];
	.reg .b64 	%SP;
	.reg .b64 	%SPL;
	.reg .b32 	%r<10>;
	.reg .b64 	%rd<15>;

	mov.u64 	%SPL, __local_depot0;
	cvta.local.u64 	%SP, %SPL;
	ld.param.u64 	%rd1, [_Z18suma_vectores_cuboPiS_S__param_0];
	ld.param.u64 	%rd2, [_Z18suma_vectores_cuboPiS_S__param_1];
	ld.param.u64 	%rd3, [_Z18suma_vectores_cuboPiS_S__param_2];
	cvta.to.global.u64 	%rd4, %rd3;
	cvta.to.global.u64 	%rd5, %rd2;
	cvta.to.global.u64 	%rd6, %rd1;
	add.u64 	%rd7, %SP, 0;
	add.u64 	%rd8, %SPL, 0;
	mov.u32 	%r1, %ctaid.x;
	shl.b32 	%r2, %r1, 3;
	mov.u32 	%r3, %tid.x;
	add.s32 	%r4, %r2, %r3;
	st.local.u32 	[%rd8], %r4;
	mov.u64 	%rd9, $str;
	cvta.global.u64 	%rd10, %rd9;
	{ // callseq 0, 0
	.param .b64 param0;
	st.param.b64 	[param0], %rd10;
	.param .b64 param1;
	st.param.b64 	[param1], %rd7;
	.param .b32 retval0;
	call.uni (retval0), 
	vprintf, 
	(
	param0, 
	param1
	);
	ld.param.b32 	%r5, [retval0];
	} // callseq 0
	mul.wide.s32 	%rd11, %r4, 4;
	add.s64 	%rd12, %rd6, %rd11;
	ld.global.u32 	%r7, [%rd12];
	add.s64 	%rd13, %rd5, %rd11;
	ld.global.u32 	%r8, [%rd13];
	add.s32 	%r9, %r8, %r7;
	add.s64 	%rd14, %rd4, %rd11;
	st.global.u32 	[%rd14], %r9;
	ret;

}


// ===== COMPILED SASS (sm_100) =====

	.target	sm_100

	.elftype	@"ET_EXEC"


//--------------------- .note.nv.tkinfo           --------------------------
	.section	.note.nv.tkinfo,"",@"SHT_NOTE"
	.sectionflags	@"SHF_NOTE_NV_TKINFO"
	.tkinfo
        /*0018*/ 	.word	0x00000002
        /*0030*/ 	.string	""
        /*0030*/ 	.string	"ptxas"
        /*0030*/ 	.string	"Cuda compilation tools, release 13.0, V13.0.88"
        /*0030*/ 	.string	"Build cuda_13.0.r13.0/compiler.36424714_0"
        /*0030*/ 	.string	"-arch sm_100 -m 64 "



//--------------------- .note.nv.cuinfo           --------------------------
	.section	.note.nv.cuinfo,"",@"SHT_NOTE"
	.sectionflags	@"SHF_NOTE_NV_CUINFO"
        /*0018*/ 	.short	0x0002
        /*001a*/ 	.short	0x0064
        /*001c*/ 	.short	0x0082
	.zero		2


//--------------------- .nv.info                  --------------------------
	.section	.nv.info,"",@"SHT_CUDA_INFO"
	.align	4


	//----- nvinfo : EIATTR_REGCOUNT
	.align		4
        /*0000*/ 	.byte	0x04, 0x2f
        /*0002*/ 	.short	(.L_2 - .L_1)
	.align		4
.L_1:
        /*0004*/ 	.word	index@(_Z18suma_vectores_cuboPiS_S_)
        /*0008*/ 	.word	0x00000018


	//----- nvinfo : EIATTR_FRAME_SIZE
	.align		4
.L_2:
        /*000c*/ 	.byte	0x04, 0x11
        /*000e*/ 	.short	(.L_4 - .L_3)
	.align		4
.L_3:
        /*0010*/ 	.word	index@(_Z18suma_vectores_cuboPiS_S_)
        /*0014*/ 	.word	0x00000008


	//----- nvinfo : EIATTR_MIN_STACK_SIZE
	.align		4
.L_4:
        /*0018*/ 	.byte	0x04, 0x12
        /*001a*/ 	.short	(.L_6 - .L_5)
	.align		4
.L_5:
        /*001c*/ 	.word	index@(_Z18suma_vectores_cuboPiS_S_)
        /*0020*/ 	.word	0x00000008
.L_6:


//--------------------- .nv.compat                --------------------------
	.section	.nv.compat,"",@"SHT_CUDA_COMPAT_INFO"
	.align	4
        /*0000*/ 	.byte	0x02, 0x09, 0x00, 0x00, 0x02, 0x02, 0x01, 0x00, 0x02, 0x05, 0x05, 0x00, 0x03, 0x07, 0x01, 0x01
        /*0010*/ 	.byte	0x02, 0x03, 0x00, 0x00, 0x02, 0x06, 0x01, 0x00, 0x04, 0x0b, 0x08, 0x00, 0x09, 0x00, 0x00, 0x00
        /*0020*/ 	.byte	0x00, 0x00, 0x00, 0x00


//--------------------- .nv.info._Z18suma_vectores_cuboPiS_S_ --------------------------
	.section	.nv.info._Z18suma_vectores_cuboPiS_S_,"",@"SHT_CUDA_INFO"
	.sectionflags	@""
	.align	4


	//----- nvinfo : EIATTR_CUDA_API_VERSION
	.align		4
        /*0000*/ 	.byte	0x04, 0x37
        /*0002*/ 	.short	(.L_8 - .L_7)
.L_7:
        /*0004*/ 	.word	0x00000082


	//----- nvinfo : EIATTR_KPARAM_INFO
	.align		4
.L_8:
        /*0008*/ 	.byte	0x04, 0x17
        /*000a*/ 	.short	(.L_10 - .L_9)
.L_9:
        /*000c*/ 	.word	0x00000000
        /*0010*/ 	.short	0x0002
        /*0012*/ 	.short	0x0010
        /*0014*/ 	.byte	0x00, 0xf5, 0x21, 0x00


	//----- nvinfo : EIATTR_KPARAM_INFO
	.align		4
.L_10:
        /*0018*/ 	.byte	0x04, 0x17
        /*001a*/ 	.short	(.L_12 - .L_11)
.L_11:
        /*001c*/ 	.word	0x00000000
        /*0020*/ 	.short	0x0001
        /*0022*/ 	.short	0x0008
        /*0024*/ 	.byte	0x00, 0xf5, 0x21, 0x00


	//----- nvinfo : EIATTR_KPARAM_INFO
	.align		4
.L_12:
        /*0028*/ 	.byte	0x04, 0x17
        /*002a*/ 	.short	(.L_14 - .L_13)
.L_13:
        /*002c*/ 	.word	0x00000000
        /*0030*/ 	.short	0x0000
        /*0032*/ 	.short	0x0000
        /*0034*/ 	.byte	0x00, 0xf5, 0x21, 0x00


	//----- nvinfo : EIATTR_SPARSE_MMA_MASK
	.align		4
.L_14:
        /*0038*/ 	.byte	0x03, 0x50
        /*003a*/ 	.short	0x0000


	//----- nvinfo : EIATTR_MAXREG_COUNT
	.align		4
        /*003c*/ 	.byte	0x03, 0x1b
        /*003e*/ 	.short	0x00ff


	//----- nvinfo : EIATTR_EXTERNS
	.align		4
        /*0040*/ 	.byte	0x04, 0x0f
        /*0042*/ 	.short	(.L_16 - .L_15)


	//   ....[0]....
	.align		4
.L_15:
        /*0044*/ 	.word	index@(vprintf)


	//----- nvinfo : EIATTR_MERCURY_ISA_VERSION
	.align		4
.L_16:
        /*0048*/ 	.byte	0x03, 0x5f
        /*004a*/ 	.short	0x0101


	//----- nvinfo : EIATTR_VRC_CTA_INIT_COUNT
	.align		4
        /*004c*/ 	.byte	0x02, 0x4a
	.zero		1
	.zero		1


	//----- nvinfo : EIATTR_SYSCALL_OFFSETS
	.align		4
        /*0050*/ 	.byte	0x04, 0x46
        /*0052*/ 	.short	(.L_18 - .L_17)


	//   ....[0]....
.L_17:
        /*0054*/ 	.word	0x00000110


	//----- nvinfo : EIATTR_EXIT_INSTR_OFFSETS
	.align		4
.L_18:
        /*0058*/ 	.byte	0x04, 0x1c
        /*005a*/ 	.short	(.L_20 - .L_19)


	//   ....[0]....
.L_19:
        /*005c*/ 	.word	0x000001c0


	//----- nvinfo : EIATTR_CBANK_PARAM_SIZE
	.align		4
.L_20:
        /*0060*/ 	.byte	0x03, 0x19
        /*0062*/ 	.short	0x0018


	//----- nvinfo : EIATTR_PARAM_CBANK
	.align		4
        /*0064*/ 	.byte	0x04, 0x0a
        /*0066*/ 	.short	(.L_22 - .L_21)
	.align		4
.L_21:
        /*0068*/ 	.word	index@(.nv.constant0._Z18suma_vectores_cuboPiS_S_)
        /*006c*/ 	.short	0x0380
        /*006e*/ 	.short	0x0018


	//----- nvinfo : EIATTR_SW_WAR
	.align		4
.L_22:
        /*0070*/ 	.byte	0x04, 0x36
        /*0072*/ 	.short	(.L_24 - .L_23)
.L_23:
        /*0074*/ 	.word	0x00000008
.L_24:


//--------------------- .nv.callgraph             --------------------------
	.section	.nv.callgraph,"",@"SHT_CUDA_CALLGRAPH"
	.align	4
	.sectionentsize	8
	.align		4
        /*0000*/ 	.word	0x00000000
	.align		4
        /*0004*/ 	.word	0xffffffff
	.align		4
        /*0008*/ 	.word	index@(_Z18suma_vectores_cuboPiS_S_)
	.align		4
        /*000c*/ 	.word	index@(vprintf)
	.align		4
        /*0010*/ 	.word	0x00000000
	.align		4
        /*0014*/ 	.word	0xfffffffe
	.align		4
        /*0018*/ 	.word	0x00000000
	.align		4
        /*001c*/ 	.word	0xfffffffd
	.align		4
        /*0020*/ 	.word	0x00000000
	.align		4
        /*0024*/ 	.word	0xfffffffc


//--------------------- .nv.constant4             --------------------------
	.section	.nv.constant4,"a",@progbits
	.align	8
	.align		8
.nv.constant4:
        /*0000*/ 	.dword	vprintf
	.align		8
        /*0008*/ 	.dword	$str


//--------------------- .text._Z18suma_vectores_cuboPiS_S_ --------------------------
	.section	.text._Z18suma_vectores_cuboPiS_S_,"ax",@progbits
	.align	128
        .global         _Z18suma_vectores_cuboPiS_S_
        .type           _Z18suma_vectores_cuboPiS_S_,@function
        .size           _Z18suma_vectores_cuboPiS_S_,(.L_x_2 - _Z18suma_vectores_cuboPiS_S_)
        .other          _Z18suma_vectores_cuboPiS_S_,@"STO_CUDA_ENTRY STV_DEFAULT"
_Z18suma_vectores_cuboPiS_S_:
.text._Z18suma_vectores_cuboPiS_S_:
[----:B------:R-:W0:Y:S01]  /*0000*/  LDC R1, c[0x0][0x37c] ;  /* 0x0000df00ff017b82 */ /* 0x000e220000000800 */
[----:B------:R-:W1:Y:S01]  /*0010*/  S2R R2, SR_CTAID.X ;  /* 0x0000000000027919 */ /* 0x000e620000002500 */
[----:B0-----:R-:W-:Y:S01]  /*0020*/  VIADD R1, R1, 0xfffffff8 ;  /* 0xfffffff801017836 */ /* 0x001fe20000000000 */
[----:B------:R-:W-:Y:S01]  /*0030*/  MOV R0, 0x0 ;  /* 0x0000000000007802 */ /* 0x000fe20000000f00 */
[----:B------:R-:W0:Y:S01]  /*0040*/  LDCU UR4, c[0x0][0x2f8] ;  /* 0x00005f00ff0477ac */ /* 0x000e220008000800 */
[----:B------:R-:W1:Y:S03]  /*0050*/  S2R R3, SR_TID.X ;  /* 0x0000000000037919 */ /* 0x000e660000002100 */
[----:B------:R2:W3:Y:S01]  /*0060*/  LDC.64 R8, c[0x4][R0] ;  /* 0x0100000000087b82 */ /* 0x0004e20000000a00 */
[----:B------:R-:W4:Y:S01]  /*0070*/  LDCU.64 UR6, c[0x4][0x8] ;  /* 0x01000100ff0677ac */ /* 0x000f220008000a00 */
[----:B------:R-:W5:Y:S01]  /*0080*/  LDCU UR5, c[0x0][0x2fc] ;  /* 0x00005f80ff0577ac */ /* 0x000f620008000800 */
[----:B------:R-:W1:Y:S01]  /*0090*/  LDCU.64 UR36, c[0x0][0x358] ;  /* 0x00006b00ff2477ac */ /* 0x000e620008000a00 */
[----:B0-----:R-:W-:-:S02]  /*00a0*/  IADD3 R6, P0, PT, R1, UR4, RZ ;  /* 0x0000000401067c10 */ /* 0x001fc4000ff1e0ff */
[----:B----4-:R-:W-:Y:S01]  /*00b0*/  MOV R4, UR6 ;  /* 0x0000000600047c02 */ /* 0x010fe20008000f00 */
[----:B------:R-:W-:Y:S01]  /*00c0*/  IMAD.U32 R5, RZ, RZ, UR7 ;  /* 0x00000007ff057e24 */ /* 0x000fe2000f8e00ff */
[----:B-----5:R-:W-:Y:S01]  /*00d0*/  IADD3.X R7, PT, PT, RZ, UR5, RZ, P0, !PT ;  /* 0x00000005ff077c10 */ /* 0x020fe200087fe4ff */
[----:B-1----:R-:W-:-:S05]  /*00e0*/  IMAD R2, R2, 0x8, R3 ;  /* 0x0000000802027824 */ /* 0x002fca00078e0203 */
[----:B------:R2:W-:Y:S03]  /*00f0*/  STL [R1], R2 ;  /* 0x0000000201007387 */ /* 0x0005e60000100800 */
[----:B------:R-:W-:-:S07]  /*0100*/  LEPC R20, `(.L_x_0) ;  /* 0x000000001014794e */ /* 0x000fce0000000000 */
[----:B--23--:R-:W-:Y:S05]  /*0110*/  CALL.ABS.NOINC R8 ;  /* 0x0000000008007343 */ /* 0x00cfea0003c00000 */
.L_x_0:
[----:B------:R-:W0:Y:S08]  /*0120*/  LDC.64 R4, c[0x0][0x380] ;  /* 0x0000e000ff047b82 */ /* 0x000e300000000a00 */
[----:B------:R-:W1:Y:S08]  /*0130*/  LDC.64 R6, c[0x0][0x388] ;  /* 0x0000e200ff067b82 */ /* 0x000e700000000a00 */
[----:B------:R-:W2:Y:S01]  /*0140*/  LDC.64 R8, c[0x0][0x390] ;  /* 0x0000e400ff087b82 */ /* 0x000ea20000000a00 */
[----:B0-----:R-:W-:-:S06]  /*0150*/  IMAD.WIDE R4, R2, 0x4, R4 ;  /* 0x0000000402047825 */ /* 0x001fcc00078e0204 */
[----:B------:R-:W3:Y:S01]  /*0160*/  LDG.E R4, desc[UR36][R4.64] ;  /* 0x0000002404047981 */ /* 0x000ee2000c1e1900 */
[----:B-1----:R-:W-:-:S06]  /*0170*/  IMAD.WIDE R6, R2, 0x4, R6 ;  /* 0x0000000402067825 */ /* 0x002fcc00078e0206 */
[----:B------:R-:W3:Y:S01]  /*0180*/  LDG.E R7, desc[UR36][R6.64] ;  /* 0x0000002406077981 */ /* 0x000ee2000c1e1900 */
[----:B--2---:R-:W-:Y:S01]  /*0190*/  IMAD.WIDE R2, R2, 0x4, R8 ;  /* 0x0000000402027825 */ /* 0x004fe200078e0208 */
[----:B---3--:R-:W-:-:S05]  /*01a0*/  IADD3 R9, PT, PT, R4, R7, RZ ;  /* 0x0000000704097210 */ /* 0x008fca0007ffe0ff */
[----:B------:R-:W-:Y:S01]  /*01b0*/  STG.E desc[UR36][R2.64], R9 ;  /* 0x0000000902007986 */ /* 0x000fe2000c101924 */
[----:B------:R-:W-:Y:S05]  /*01c0*/  EXIT ;  /* 0x000000000000794d */ /* 0x000fea0003800000 */
.L_x_1:
[----:B------:R-:W-:-:S00]  /*01d0*/  BRA `(.L_x_1) ;  /* 0xfffffffc00fc7947 */ /* 0x000fc0000383ffff */
[----:B------:R-:W-:-:S00]  /*01e0*/  NOP ;  /* 0x0000000000007918 */ /* 0x000fc00000000000 */
        /* <DEDUP_REMOVED lines=9> */
.L_x_2:


//--------------------- .nv.global.init           --------------------------
	.section	.nv.global.init,"aw",@progbits
.nv.global.init:
	.type		$str,@object
	.size		$str,(.L_0 - $str)
$str:
        /*0000*/ 	.byte	0x49, 0x64, 0x3a, 0x20, 0x25, 0x64, 0x0a, 0x00
.L_0:


//--------------------- .nv.shared.reserved.0     --------------------------
	.section	.nv.shared.reserved.0,"aw",@nobits
	.weak		__nv_reservedSMEM_offset_0_alias
	.size		__nv_reservedSMEM_offset_0_alias, 0, 64
	.other		__nv_reservedSMEM_offset_0_alias,@"STO_CUDA_RESERVED_SHARED STV_DEFAULT"
__nv_reservedSMEM_offset_0_alias:
	.zero		0
	.zero		64


//--------------------- .nv.constant0._Z18suma_vectores_cuboPiS_S_ --------------------------
	.section	.nv.constant0._Z18suma_vectores_cuboPiS_S_,"a",@progbits
	.sectionflags	@""
	.align	4
.nv.constant0._Z18suma_vectores_cuboPiS_S_:
	.zero		920


//--------------------- SYMBOLS --------------------------

	.type		.nv.reservedSmem.offset0,@object
	.size		.nv.reservedSmem.offset0,0x4
	.type		vprintf,@function
